	.headerflags	@"EF_CUDA_TEXMODE_UNIFIED EF_CUDA_64BIT_ADDRESS EF_CUDA_ACCELERATORS EF_CUDA_SM90 EF_CUDA_VIRTUAL_SM(EF_CUDA_SM90)"
	.elftype	@"ET_EXEC"


//--------------------- .nv.info                  --------------------------
	.section	.nv.info,"",@"SHT_CUDA_INFO"
	.align	4


	//----- nvinfo : EIATTR_REGCOUNT
	.align		4
        /*0000*/ 	.byte	0x04, 0x2f
        /*0002*/ 	.short	(.L_1 - .L_0)
	.align		4
.L_0:
        /*0004*/ 	.word	index@(triton_poi_fused_clone_0)
        /*0008*/ 	.word	0x0000000f


	//----- nvinfo : EIATTR_MIN_STACK_SIZE
	.align		4
.L_1:
        /*000c*/ 	.byte	0x04, 0x12
        /*000e*/ 	.short	(.L_3 - .L_2)
	.align		4
.L_2:
        /*0010*/ 	.word	index@(triton_poi_fused_clone_0)
        /*0014*/ 	.word	0x00000000


	//----- nvinfo : EIATTR_FRAME_SIZE
	.align		4
.L_3:
        /*0018*/ 	.byte	0x04, 0x11
        /*001a*/ 	.short	(.L_5 - .L_4)
	.align		4
.L_4:
        /*001c*/ 	.word	index@(triton_poi_fused_clone_0)
        /*0020*/ 	.word	0x00000000


	//----- nvinfo : EIATTR_MIN_STACK_SIZE
	.align		4
.L_5:
        /*0024*/ 	.byte	0x04, 0x12
        /*0026*/ 	.short	(.L_7 - .L_6)
	.align		4
.L_6:
        /*0028*/ 	.word	index@(triton_poi_fused_clone_0)
        /*002c*/ 	.word	0x00000000
.L_7:


//--------------------- .nv.info.triton_poi_fused_clone_0 --------------------------
	.section	.nv.info.triton_poi_fused_clone_0,"",@"SHT_CUDA_INFO"
	.sectionflags	@""
	.align	4


	//----- nvinfo : EIATTR_CUDA_API_VERSION
	.align		4
        /*0000*/ 	.byte	0x04, 0x37
        /*0002*/ 	.short	(.L_9 - .L_8)
.L_8:
        /*0004*/ 	.word	0x0000007c


	//----- nvinfo : EIATTR_KPARAM_INFO
	.align		4
.L_9:
        /*0008*/ 	.byte	0x04, 0x17
        /*000a*/ 	.short	(.L_11 - .L_10)
.L_10:
        /*000c*/ 	.word	0x00000000
        /*0010*/ 	.short	0x0002
        /*0012*/ 	.short	0x0010
        /*0014*/ 	.byte	0x00, 0xf0, 0x11, 0x00


	//----- nvinfo : EIATTR_KPARAM_INFO
	.align		4
.L_11:
        /*0018*/ 	.byte	0x04, 0x17
        /*001a*/ 	.short	(.L_13 - .L_12)
.L_12:
        /*001c*/ 	.word	0x00000000
        /*0020*/ 	.short	0x0001
        /*0022*/ 	.short	0x0008
        /*0024*/ 	.byte	0x00, 0xf4, 0x21, 0x00


	//----- nvinfo : EIATTR_KPARAM_INFO
	.align		4
.L_13:
        /*0028*/ 	.byte	0x04, 0x17
        /*002a*/ 	.short	(.L_15 - .L_14)
.L_14:
        /*002c*/ 	.word	0x00000000
        /*0030*/ 	.short	0x0000
        /*0032*/ 	.short	0x0000
        /*0034*/ 	.byte	0x00, 0xf4, 0x21, 0x00


	//----- nvinfo : EIATTR_SPARSE_MMA_MASK
	.align		4
.L_15:
        /*0038*/ 	.byte	0x03, 0x50
        /*003a*/ 	.short	0x0000


	//----- nvinfo : EIATTR_MAXREG_COUNT
	.align		4
        /*003c*/ 	.byte	0x03, 0x1b
        /*003e*/ 	.short	0x00ff


	//----- nvinfo : EIATTR_EXIT_INSTR_OFFSETS
	.align		4
        /*0040*/ 	.byte	0x04, 0x1c
        /*0042*/ 	.short	(.L_17 - .L_16)


	//   ....[0]....
.L_16:
        /*0044*/ 	.word	0x00000230


	//   ....[1]....
        /*0048*/ 	.word	0x00000250


	//----- nvinfo : EIATTR_REQNTID
	.align		4
.L_17:
        /*004c*/ 	.byte	0x04, 0x10
        /*004e*/ 	.short	(.L_19 - .L_18)
.L_18:
        /*0050*/ 	.word	0x00000080
        /*0054*/ 	.word	0x00000001
        /*0058*/ 	.word	0x00000001


	//----- nvinfo : EIATTR_CRS_STACK_SIZE
	.align		4
.L_19:
        /*005c*/ 	.byte	0x04, 0x1e
        /*005e*/ 	.short	(.L_21 - .L_20)
.L_20:
        /*0060*/ 	.word	0x00000000


	//----- nvinfo : EIATTR_CBANK_PARAM_SIZE
	.align		4
.L_21:
        /*0064*/ 	.byte	0x03, 0x19
        /*0066*/ 	.short	0x0014


	//----- nvinfo : EIATTR_PARAM_CBANK
	.align		4
        /*0068*/ 	.byte	0x04, 0x0a
        /*006a*/ 	.short	(.L_23 - .L_22)
	.align		4
.L_22:
        /*006c*/ 	.word	index@(.nv.constant0.triton_poi_fused_clone_0)
        /*0070*/ 	.short	0x0210
        /*0072*/ 	.short	0x0014


	//----- nvinfo : EIATTR_SW_WAR
	.align		4
.L_23:
        /*0074*/ 	.byte	0x04, 0x36
        /*0076*/ 	.short	(.L_25 - .L_24)
.L_24:
        /*0078*/ 	.word	0x00000008
.L_25:


//--------------------- .nv.callgraph             --------------------------
	.section	.nv.callgraph,"",@"SHT_CUDA_CALLGRAPH"
	.align	4
	.sectionentsize	8
	.align		4
        /*0000*/ 	.word	0x00000000
	.align		4
        /*0004*/ 	.word	0xffffffff
	.align		4
        /*0008*/ 	.word	0x00000000
	.align		4
        /*000c*/ 	.word	0xfffffffe
	.align		4
        /*0010*/ 	.word	0x00000000
	.align		4
        /*0014*/ 	.word	0xfffffffd
	.align		4
        /*0018*/ 	.word	0x00000000
	.align		4
        /*001c*/ 	.word	0xfffffffc


//--------------------- .text.triton_poi_fused_clone_0 --------------------------
	.section	.text.triton_poi_fused_clone_0,"ax",@progbits
	.align	128
        .global         triton_poi_fused_clone_0
        .type           triton_poi_fused_clone_0,@function
        .size           triton_poi_fused_clone_0,(.L_x_3 - triton_poi_fused_clone_0)
        .other          triton_poi_fused_clone_0,@"STO_CUDA_ENTRY STV_DEFAULT"
triton_poi_fused_clone_0:
.text.triton_poi_fused_clone_0:
[----:B------:R-:W0:Y:S02]  /*0000*/  LDC R1, c[0x0][0x28] ;  /* 0x00000a00ff017b82 */ /* 0x000e240000000800 */
[----:B------:R-:W1:Y:S01]  /*0010*/  S2R R0, SR_TID.X ;  /* 0x0000000000007919 */ /* 0x000e620000002100 */
[----:B------:R-:W2:Y:S01]  /*0020*/  LDC.64 R2, c[0x0][0x210] ;  /* 0x00008400ff027b82 */ /* 0x000ea20000000a00 */
[----:B------:R-:W-:Y:S01]  /*0030*/  ULDC.64 UR4, c[0x0][0x208] ;  /* 0x0000820000047ab9 */ /* 0x000fe20000000a00 */
[----:B------:R-:W-:Y:S01]  /*0040*/  BSSY B0, `(.L_x_0) ;  /* 0x000001e000007945 */ /* 0x000fe20003800000 */
[----:B------:R-:W3:Y:S01]  /*0050*/  S2R R7, SR_CTAID.X ;  /* 0x0000000000077919 */ /* 0x000ee20000002500 */
[----:B-1----:R-:W-:Y:S01]  /*0060*/  IMAD.SHL.U32 R0, R0, 0x2, RZ ;  /* 0x0000000200007824 */ /* 0x002fe200078e00ff */
[----:B---3--:R-:W-:-:S04]  /*0070*/  SHF.R.S32.HI R6, RZ, 0x17, R7 ;  /* 0x00000017ff067819 */ /* 0x008fc80000011407 */
[----:B------:R-:W-:Y:S02]  /*0080*/  LOP3.LUT R0, R0, 0xfe, RZ, 0xc0, !PT ;  /* 0x000000fe00007812 */ /* 0x000fe400078ec0ff */
[----:B------:R-:W-:-:S03]  /*0090*/  SGXT R6, R6, 0x1 ;  /* 0x000000010606781a */ /* 0x000fc60000000200 */
[----:B------:R-:W-:-:S05]  /*00a0*/  IMAD R7, R7, 0x100, R0 ;  /* 0x0000010007077824 */ /* 0x000fca00078e0200 */
[CC--:B------:R-:W-:Y:S02]  /*00b0*/  LEA.HI R4, R6.reuse, R7.reuse, RZ, 0x6 ;  /* 0x0000000706047211 */ /* 0x0c0fe400078f30ff */
[CC--:B------:R-:W-:Y:S02]  /*00c0*/  LEA.HI R0, R6.reuse, R7.reuse, RZ, 0x4 ;  /* 0x0000000706007211 */ /* 0x0c0fe400078f20ff */
[----:B------:R-:W-:Y:S02]  /*00d0*/  SHF.R.S32.HI R8, RZ, 0x6, R4 ;  /* 0x00000006ff087819 */ /* 0x000fe40000011404 */
[----:B------:R-:W1:Y:S01]  /*00e0*/  LDC.64 R4, c[0x0][0x218] ;  /* 0x00008600ff047b82 */ /* 0x000e620000000a00 */
[----:B------:R-:W-:Y:S02]  /*00f0*/  LEA.HI R6, R6, R7, RZ, 0x8 ;  /* 0x0000000706067211 */ /* 0x000fe400078f40ff */
[----:B------:R-:W-:Y:S02]  /*0100*/  SHF.R.S32.HI R9, RZ, 0x4, R0 ;  /* 0x00000004ff097819 */ /* 0x000fe40000011400 */
[----:B------:R-:W-:-:S02]  /*0110*/  LEA.HI R10, R8, R8, RZ, 0x2 ;  /* 0x00000008080a7211 */ /* 0x000fc400078f10ff */
[----:B------:R-:W-:Y:S02]  /*0120*/  LOP3.LUT R12, R6, 0xffffff00, RZ, 0xc0, !PT ;  /* 0xffffff00060c7812 */ /* 0x000fe400078ec0ff */
[----:B------:R-:W-:Y:S02]  /*0130*/  LOP3.LUT R0, R0, 0xfffffff0, RZ, 0xc0, !PT ;  /* 0xfffffff000007812 */ /* 0x000fe400078ec0ff */
[----:B------:R-:W-:Y:S02]  /*0140*/  LEA.HI R6, R9, R9, RZ, 0x2 ;  /* 0x0000000909067211 */ /* 0x000fe400078f10ff */
[----:B------:R-:W-:Y:S02]  /*0150*/  LOP3.LUT R11, R10, 0xffffffc, RZ, 0xc0, !PT ;  /* 0x0ffffffc0a0b7812 */ /* 0x000fe400078ec0ff */
[----:B------:R-:W-:Y:S02]  /*0160*/  ISETP.GE.AND P0, PT, R7, 0x400, PT ;  /* 0x000004000700780c */ /* 0x000fe40003f06270 */
[----:B------:R-:W-:Y:S01]  /*0170*/  IADD3 R0, R12, R7, -R0 ;  /* 0x000000070c007210 */ /* 0x000fe20007ffe800 */
[----:B------:R-:W-:Y:S01]  /*0180*/  IMAD.IADD R11, R8, 0x1, -R11 ;  /* 0x00000001080b7824 */ /* 0x000fe200078e0a0b */
[----:B------:R-:W-:-:S03]  /*0190*/  LOP3.LUT R6, R6, 0x3fffffc, RZ, 0xc0, !PT ;  /* 0x03fffffc06067812 */ /* 0x000fc600078ec0ff */
[----:B------:R-:W-:Y:S02]  /*01a0*/  IMAD R11, R11, 0x10, R0 ;  /* 0x000000100b0b7824 */ /* 0x000fe400078e0200 */
[----:B------:R-:W-:Y:S02]  /*01b0*/  IMAD.IADD R6, R9, 0x1, -R6 ;  /* 0x0000000109067824 */ /* 0x000fe400078e0a06 */
[----:B-1----:R-:W-:-:S04]  /*01c0*/  IMAD.WIDE R4, R7, 0x4, R4 ;  /* 0x0000000407047825 */ /* 0x002fc800078e0204 */
[----:B------:R-:W-:Y:S01]  /*01d0*/  IMAD R11, R6, 0x40, R11 ;  /* 0x00000040060b7824 */ /* 0x000fe200078e020b */
[----:B------:R-:W-:-:S03]  /*01e0*/  CS2R R6, SRZ ;  /* 0x0000000000067805 */ /* 0x000fc6000001ff00 */
[----:B--2---:R-:W-:Y:S01]  /*01f0*/  IMAD.WIDE R2, R11, 0x4, R2 ;  /* 0x000000040b027825 */ /* 0x004fe200078e0202 */
[----:B------:R-:W-:Y:S06]  /*0200*/  @P0 BRA `(.L_x_1) ;  /* 0x0000000000040947 */ /* 0x000fec0003800000 */
[----:B------:R1:W5:Y:S02]  /*0210*/  LDG.E.64 R6, desc[UR4][R2.64] ;  /* 0x0000000402067981 */ /* 0x000364000c1e1b00 */
.L_x_1:
[----:B------:R-:W-:Y:S05]  /*0220*/  BSYNC B0 ;  /* 0x0000000000007941 */ /* 0x000fea0003800000 */
.L_x_0:
[----:B------:R-:W-:Y:S05]  /*0230*/  @P0 EXIT ;  /* 0x000000000000094d */ /* 0x000fea0003800000 */
[----:B-----5:R-:W-:Y:S01]  /*0240*/  STG.E.64 desc[UR4][R4.64], R6 ;  /* 0x0000000604007986 */ /* 0x020fe2000c101b04 */
[----:B------:R-:W-:Y:S05]  /*0250*/  EXIT ;  /* 0x000000000000794d */ /* 0x000fea0003800000 */
.L_x_2:
[----:B------:R-:W-:-:S00]  /*0260*/  BRA `(.L_x_2) ;  /* 0xfffffffc00fc7947 */ /* 0x000fc0000383ffff */
[----:B------:R-:W-:-:S00]  /*0270*/  NOP ;  /* 0x0000000000007918 */ /* 0x000fc00000000000 */
        /* <DEDUP_REMOVED lines=8> */
.L_x_3:


//--------------------- .nv.constant0.triton_poi_fused_clone_0 --------------------------
	.section	.nv.constant0.triton_poi_fused_clone_0,"a",@progbits
	.sectionflags	@""
	.align	4
.nv.constant0.triton_poi_fused_clone_0:
	.zero		548
